//
// Generated by NVIDIA NVVM Compiler
//
// Compiler Build ID: CL-36424714
// Cuda compilation tools, release 13.0, V13.0.88
// Based on NVVM 20.0.0
//

.version 9.0
.target sm_100
.address_size 64

	// .globl	_Z4sum3PiiS_iS_

.visible .entry _Z4sum3PiiS_iS_(
	.param .u64 .ptr .align 1 _Z4sum3PiiS_iS__param_0,
	.param .u32 _Z4sum3PiiS_iS__param_1,
	.param .u64 .ptr .align 1 _Z4sum3PiiS_iS__param_2,
	.param .u32 _Z4sum3PiiS_iS__param_3,
	.param .u64 .ptr .align 1 _Z4sum3PiiS_iS__param_4
)
{
	.reg .pred 	%p<8>;
	.reg .b32 	%r<27>;
	.reg .b64 	%rd<54>;

	ld.param.u64 	%rd31, [_Z4sum3PiiS_iS__param_0];
	ld.param.u32 	%r3, [_Z4sum3PiiS_iS__param_1];
	ld.param.u64 	%rd30, [_Z4sum3PiiS_iS__param_2];
	ld.param.u32 	%r2, [_Z4sum3PiiS_iS__param_3];
	ld.param.u64 	%rd32, [_Z4sum3PiiS_iS__param_4];
	cvta.to.global.u64 	%rd1, %rd32;
	cvta.to.global.u64 	%rd2, %rd31;
	mov.u32 	%r4, %ctaid.x;
	mov.u32 	%r5, %ntid.x;
	mov.u32 	%r6, %tid.x;
	mad.lo.s32 	%r1, %r4, %r5, %r6;
	mov.u32 	%r7, %nctaid.x;
	mul.lo.s32 	%r8, %r5, %r7;
	add.s32 	%r9, %r8, %r3;
	add.s32 	%r10, %r9, -1;
	div.s32 	%r11, %r10, %r8;
	cvt.s64.s32 	%rd3, %r11;
	mul.wide.s32 	%rd4, %r11, %r1;
	setp.lt.s32 	%p1, %r11, 1;
	cvt.s64.s32 	%rd5, %r3;
	setp.ge.s64 	%p2, %rd4, %rd5;
	or.pred  	%p3, %p1, %p2;
	@%p3 bra 	$L__BB0_7;
	cvta.to.global.u64 	%rd33, %rd30;
	mul.wide.s32 	%rd34, %r1, 4;
	add.s64 	%rd6, %rd33, %rd34;
	cvt.s64.s32 	%rd7, %r2;
	add.s64 	%rd35, %rd4, %rd3;
	min.s64 	%rd8, %rd35, %rd5;
	add.s64 	%rd36, %rd4, 1;
	max.s64 	%rd9, %rd8, %rd36;
	sub.s64 	%rd37, %rd9, %rd4;
	and.b64  	%rd10, %rd37, 3;
	setp.eq.s64 	%p4, %rd10, 0;
	mov.u64 	%rd53, %rd4;
	@%p4 bra 	$L__BB0_4;
	add.s64 	%rd38, %rd4, %rd7;
	shl.b64 	%rd39, %rd38, 2;
	add.s64 	%rd49, %rd1, %rd39;
	shl.b64 	%rd40, %rd4, 2;
	add.s64 	%rd48, %rd2, %rd40;
	neg.s64 	%rd47, %rd10;
	add.s64 	%rd53, %rd4, %rd10;
$L__BB0_3:
	.pragma "nounroll";
	ld.global.u32 	%r12, [%rd48];
	ld.global.u32 	%r13, [%rd6];
	add.s32 	%r14, %r13, %r12;
	st.global.u32 	[%rd49], %r14;
	add.s64 	%rd49, %rd49, 4;
	add.s64 	%rd48, %rd48, 4;
	add.s64 	%rd47, %rd47, 1;
	setp.ne.s64 	%p5, %rd47, 0;
	@%p5 bra 	$L__BB0_3;
$L__BB0_4:
	sub.s64 	%rd41, %rd4, %rd9;
	setp.gt.u64 	%p6, %rd41, -4;
	@%p6 bra 	$L__BB0_7;
	shl.b64 	%rd42, %rd53, 2;
	add.s64 	%rd43, %rd42, %rd2;
	add.s64 	%rd52, %rd43, 8;
	add.s64 	%rd44, %rd53, %rd7;
	shl.b64 	%rd45, %rd44, 2;
	add.s64 	%rd46, %rd45, %rd1;
	add.s64 	%rd51, %rd46, 8;
$L__BB0_6:
	ld.global.u32 	%r15, [%rd52+-8];
	ld.global.u32 	%r16, [%rd6];
	add.s32 	%r17, %r16, %r15;
	st.global.u32 	[%rd51+-8], %r17;
	ld.global.u32 	%r18, [%rd52+-4];
	ld.global.u32 	%r19, [%rd6];
	add.s32 	%r20, %r19, %r18;
	st.global.u32 	[%rd51+-4], %r20;
	ld.global.u32 	%r21, [%rd52];
	ld.global.u32 	%r22, [%rd6];
	add.s32 	%r23, %r22, %r21;
	st.global.u32 	[%rd51], %r23;
	ld.global.u32 	%r24, [%rd52+4];
	ld.global.u32 	%r25, [%rd6];
	add.s32 	%r26, %r25, %r24;
	st.global.u32 	[%rd51+4], %r26;
	add.s64 	%rd53, %rd53, 4;
	add.s64 	%rd52, %rd52, 16;
	add.s64 	%rd51, %rd51, 16;
	setp.lt.s64 	%p7, %rd53, %rd8;
	@%p7 bra 	$L__BB0_6;
$L__BB0_7:
	ret;

}


// ===== COMPILED SASS (sm_100) =====

	.target	sm_100

	.elftype	@"ET_EXEC"


//--------------------- .note.nv.tkinfo           --------------------------
	.section	.note.nv.tkinfo,"",@"SHT_NOTE"
	.sectionflags	@"SHF_NOTE_NV_TKINFO"
	.tkinfo
        /*0018*/ 	.word	0x00000002
        /*0030*/ 	.string	""
        /*0030*/ 	.string	"ptxas"
        /*0030*/ 	.string	"Cuda compilation tools, release 13.0, V13.0.88"
        /*0030*/ 	.string	"Build cuda_13.0.r13.0/compiler.36424714_0"
        /*0030*/ 	.string	"-arch sm_100 -m 64 "



//--------------------- .note.nv.cuinfo           --------------------------
	.section	.note.nv.cuinfo,"",@"SHT_NOTE"
	.sectionflags	@"SHF_NOTE_NV_CUINFO"
        /*0018*/ 	.short	0x0002
        /*001a*/ 	.short	0x0064
        /*001c*/ 	.short	0x0082
	.zero		2


//--------------------- .nv.info                  --------------------------
	.section	.nv.info,"",@"SHT_CUDA_INFO"
	.align	4


	//----- nvinfo : EIATTR_REGCOUNT
	.align		4
        /*0000*/ 	.byte	0x04, 0x2f
        /*0002*/ 	.short	(.L_1 - .L_0)
	.align		4
.L_0:
        /*0004*/ 	.word	index@(_Z4sum3PiiS_iS_)
        /*0008*/ 	.word	0x00000016


	//----- nvinfo : EIATTR_FRAME_SIZE
	.align		4
.L_1:
        /*000c*/ 	.byte	0x04, 0x11
        /*000e*/ 	.short	(.L_3 - .L_2)
	.align		4
.L_2:
        /*0010*/ 	.word	index@(_Z4sum3PiiS_iS_)
        /*0014*/ 	.word	0x00000000


	//----- nvinfo : EIATTR_MIN_STACK_SIZE
	.align		4
.L_3:
        /*0018*/ 	.byte	0x04, 0x12
        /*001a*/ 	.short	(.L_5 - .L_4)
	.align		4
.L_4:
        /*001c*/ 	.word	index@(_Z4sum3PiiS_iS_)
        /*0020*/ 	.word	0x00000000
.L_5:


//--------------------- .nv.compat                --------------------------
	.section	.nv.compat,"",@"SHT_CUDA_COMPAT_INFO"
	.align	4
        /*0000*/ 	.byte	0x02, 0x09, 0x00, 0x00, 0x02, 0x02, 0x01, 0x00, 0x02, 0x05, 0x05, 0x00, 0x03, 0x07, 0x01, 0x01
        /*0010*/ 	.byte	0x02, 0x03, 0x00, 0x00, 0x02, 0x06, 0x01, 0x00, 0x04, 0x0b, 0x08, 0x00, 0x09, 0x00, 0x00, 0x00
        /*0020*/ 	.byte	0x00, 0x00, 0x00, 0x00


//--------------------- .nv.info._Z4sum3PiiS_iS_  --------------------------
	.section	.nv.info._Z4sum3PiiS_iS_,"",@"SHT_CUDA_INFO"
	.sectionflags	@""
	.align	4


	//----- nvinfo : EIATTR_CUDA_API_VERSION
	.align		4
        /*0000*/ 	.byte	0x04, 0x37
        /*0002*/ 	.short	(.L_7 - .L_6)
.L_6:
        /*0004*/ 	.word	0x00000082


	//----- nvinfo : EIATTR_KPARAM_INFO
	.align		4
.L_7:
        /*0008*/ 	.byte	0x04, 0x17
        /*000a*/ 	.short	(.L_9 - .L_8)
.L_8:
        /*000c*/ 	.word	0x00000000
        /*0010*/ 	.short	0x0004
        /*0012*/ 	.short	0x0020
        /*0014*/ 	.byte	0x00, 0xf5, 0x21, 0x00


	//----- nvinfo : EIATTR_KPARAM_INFO
	.align		4
.L_9:
        /*0018*/ 	.byte	0x04, 0x17
        /*001a*/ 	.short	(.L_11 - .L_10)
.L_10:
        /*001c*/ 	.word	0x00000000
        /*0020*/ 	.short	0x0003
        /*0022*/ 	.short	0x0018
        /*0024*/ 	.byte	0x00, 0xf0, 0x11, 0x00


	//----- nvinfo : EIATTR_KPARAM_INFO
	.align		4
.L_11:
        /*0028*/ 	.byte	0x04, 0x17
        /*002a*/ 	.short	(.L_13 - .L_12)
.L_12:
        /*002c*/ 	.word	0x00000000
        /*0030*/ 	.short	0x0002
        /*0032*/ 	.short	0x0010
        /*0034*/ 	.byte	0x00, 0xf5, 0x21, 0x00


	//----- nvinfo : EIATTR_KPARAM_INFO
	.align		4
.L_13:
        /*0038*/ 	.byte	0x04, 0x17
        /*003a*/ 	.short	(.L_15 - .L_14)
.L_14:
        /*003c*/ 	.word	0x00000000
        /*0040*/ 	.short	0x0001
        /*0042*/ 	.short	0x0008
        /*0044*/ 	.byte	0x00, 0xf0, 0x11, 0x00


	//----- nvinfo : EIATTR_KPARAM_INFO
	.align		4
.L_15:
        /*0048*/ 	.byte	0x04, 0x17
        /*004a*/ 	.short	(.L_17 - .L_16)
.L_16:
        /*004c*/ 	.word	0x00000000
        /*0050*/ 	.short	0x0000
        /*0052*/ 	.short	0x0000
        /*0054*/ 	.byte	0x00, 0xf5, 0x21, 0x00


	//----- nvinfo : EIATTR_SPARSE_MMA_MASK
	.align		4
.L_17:
        /*0058*/ 	.byte	0x03, 0x50
        /*005a*/ 	.short	0x0000


	//----- nvinfo : EIATTR_MAXREG_COUNT
	.align		4
        /*005c*/ 	.byte	0x03, 0x1b
        /*005e*/ 	.short	0x00ff


	//----- nvinfo : EIATTR_MERCURY_ISA_VERSION
	.align		4
        /*0060*/ 	.byte	0x03, 0x5f
        /*0062*/ 	.short	0x0101


	//----- nvinfo : EIATTR_VRC_CTA_INIT_COUNT
	.align		4
        /*0064*/ 	.byte	0x02, 0x4a
	.zero		1
	.zero		1


	//----- nvinfo : EIATTR_EXIT_INSTR_OFFSETS
	.align		4
        /*0068*/ 	.byte	0x04, 0x1c
        /*006a*/ 	.short	(.L_19 - .L_18)


	//   ....[0]....
.L_18:
        /*006c*/ 	.word	0x00000280


	//   ....[1]....
        /*0070*/ 	.word	0x00000650


	//   ....[2]....
        /*0074*/ 	.word	0x00000fb0


	//   ....[3]....
        /*0078*/ 	.word	0x000010c0


	//----- nvinfo : EIATTR_CRS_STACK_SIZE
	.align		4
.L_19:
        /*007c*/ 	.byte	0x04, 0x1e
        /*007e*/ 	.short	(.L_21 - .L_20)
.L_20:
        /*0080*/ 	.word	0x00000000


	//----- nvinfo : EIATTR_CBANK_PARAM_SIZE
	.align		4
.L_21:
        /*0084*/ 	.byte	0x03, 0x19
        /*0086*/ 	.short	0x0028


	//----- nvinfo : EIATTR_PARAM_CBANK
	.align		4
        /*0088*/ 	.byte	0x04, 0x0a
        /*008a*/ 	.short	(.L_23 - .L_22)
	.align		4
.L_22:
        /*008c*/ 	.word	index@(.nv.constant0._Z4sum3PiiS_iS_)
        /*0090*/ 	.short	0x0380
        /*0092*/ 	.short	0x0028


	//----- nvinfo : EIATTR_SW_WAR
	.align		4
.L_23:
        /*0094*/ 	.byte	0x04, 0x36
        /*0096*/ 	.short	(.L_25 - .L_24)
.L_24:
        /*0098*/ 	.word	0x00000008
.L_25:


//--------------------- .nv.callgraph             --------------------------
	.section	.nv.callgraph,"",@"SHT_CUDA_CALLGRAPH"
	.align	4
	.sectionentsize	8
	.align		4
        /*0000*/ 	.word	0x00000000
	.align		4
        /*0004*/ 	.word	0xffffffff
	.align		4
        /*0008*/ 	.word	0x00000000
	.align		4
        /*000c*/ 	.word	0xfffffffe
	.align		4
        /*0010*/ 	.word	0x00000000
	.align		4
        /*0014*/ 	.word	0xfffffffd
	.align		4
        /*0018*/ 	.word	0x00000000
	.align		4
        /*001c*/ 	.word	0xfffffffc


//--------------------- .text._Z4sum3PiiS_iS_     --------------------------
	.section	.text._Z4sum3PiiS_iS_,"ax",@progbits
	.align	128
        .global         _Z4sum3PiiS_iS_
        .type           _Z4sum3PiiS_iS_,@function
        .size           _Z4sum3PiiS_iS_,(.L_x_9 - _Z4sum3PiiS_iS_)
        .other          _Z4sum3PiiS_iS_,@"STO_CUDA_ENTRY STV_DEFAULT"
_Z4sum3PiiS_iS_:
.text._Z4sum3PiiS_iS_:
[----:B------:R-:W-:Y:S08]  /*0000*/  LDC R1, c[0x0][0x37c] ;  /* 0x0000df00ff017b82 */ /* 0x000ff00000000800 */
[----:B------:R-:W0:Y:S01]  /*0010*/  LDC R6, c[0x0][0x360] ;  /* 0x0000d800ff067b82 */ /* 0x000e220000000800 */
[----:B------:R-:W0:Y:S07]  /*0020*/  LDCU UR4, c[0x0][0x370] ;  /* 0x00006e00ff0477ac */ /* 0x000e2e0008000800 */
[----:B------:R-:W1:Y:S01]  /*0030*/  LDC R3, c[0x0][0x388] ;  /* 0x0000e200ff037b82 */ /* 0x000e620000000800 */
[----:B0-----:R-:W-:-:S07]  /*0040*/  IMAD R0, R6, UR4, RZ ;  /* 0x0000000406007c24 */ /* 0x001fce000f8e02ff */
[----:B------:R-:W0:Y:S01]  /*0050*/  S2UR UR4, SR_CTAID.X ;  /* 0x00000000000479c3 */ /* 0x000e220000002500 */
[-C--:B------:R-:W-:Y:S02]  /*0060*/  IABS R11, R0.reuse ;  /* 0x00000000000b7213 */ /* 0x080fe40000000000 */
[----:B------:R-:W-:Y:S02]  /*0070*/  IABS R10, R0 ;  /* 0x00000000000a7213 */ /* 0x000fe40000000000 */
[----:B------:R-:W2:Y:S01]  /*0080*/  I2F.RP R2, R11 ;  /* 0x0000000b00027306 */ /* 0x000ea20000209400 */
[----:B-1----:R-:W-:Y:S02]  /*0090*/  IADD3 R7, PT, PT, R0, -0x1, R3 ;  /* 0xffffffff00077810 */ /* 0x002fe40007ffe003 */
[----:B------:R-:W-:-:S05]  /*00a0*/  IMAD.MOV R10, RZ, RZ, -R10 ;  /* 0x000000ffff0a7224 */ /* 0x000fca00078e0a0a */
[----:B--2---:R-:W1:Y:S02]  /*00b0*/  MUFU.RCP R2, R2 ;  /* 0x0000000200027308 */ /* 0x004e640000001000 */
[----:B-1----:R-:W-:Y:S01]  /*00c0*/  VIADD R4, R2, 0xffffffe ;  /* 0x0ffffffe02047836 */ /* 0x002fe20000000000 */
[----:B------:R-:W-:Y:S02]  /*00d0*/  IABS R2, R7 ;  /* 0x0000000700027213 */ /* 0x000fe40000000000 */
[----:B------:R-:W-:-:S03]  /*00e0*/  LOP3.LUT R7, R7, R0, RZ, 0x3c, !PT ;  /* 0x0000000007077212 */ /* 0x000fc600078e3cff */
[----:B------:R1:W2:Y:S01]  /*00f0*/  F2I.FTZ.U32.TRUNC.NTZ R5, R4 ;  /* 0x0000000400057305 */ /* 0x0002a2000021f000 */
[----:B------:R-:W-:Y:S01]  /*0100*/  ISETP.GE.AND P2, PT, R7, RZ, PT ;  /* 0x000000ff0700720c */ /* 0x000fe20003f46270 */
[----:B-1----:R-:W-:Y:S02]  /*0110*/  IMAD.MOV.U32 R4, RZ, RZ, RZ ;  /* 0x000000ffff047224 */ /* 0x002fe400078e00ff */
[----:B--2---:R-:W-:-:S04]  /*0120*/  IMAD.MOV R8, RZ, RZ, -R5 ;  /* 0x000000ffff087224 */ /* 0x004fc800078e0a05 */
[----:B------:R-:W-:-:S04]  /*0130*/  IMAD R9, R8, R11, RZ ;  /* 0x0000000b08097224 */ /* 0x000fc800078e02ff */
[----:B------:R-:W-:Y:S02]  /*0140*/  IMAD.HI.U32 R5, R5, R9, R4 ;  /* 0x0000000905057227 */ /* 0x000fe400078e0004 */
[----:B------:R-:W0:Y:S02]  /*0150*/  S2R R9, SR_TID.X ;  /* 0x0000000000097919 */ /* 0x000e240000002100 */
[----:B------:R-:W-:Y:S02]  /*0160*/  IMAD.MOV.U32 R4, RZ, RZ, R10 ;  /* 0x000000ffff047224 */ /* 0x000fe400078e000a */
[----:B------:R-:W-:-:S04]  /*0170*/  IMAD.HI.U32 R5, R5, R2, RZ ;  /* 0x0000000205057227 */ /* 0x000fc800078e00ff */
[----:B------:R-:W-:-:S05]  /*0180*/  IMAD R2, R5, R4, R2 ;  /* 0x0000000405027224 */ /* 0x000fca00078e0202 */
[----:B------:R-:W-:-:S13]  /*0190*/  ISETP.GT.U32.AND P1, PT, R11, R2, PT ;  /* 0x000000020b00720c */ /* 0x000fda0003f24070 */
[----:B------:R-:W-:Y:S02]  /*01a0*/  @!P1 IMAD.IADD R2, R2, 0x1, -R11 ;  /* 0x0000000102029824 */ /* 0x000fe400078e0a0b */
[----:B------:R-:W-:Y:S01]  /*01b0*/  @!P1 VIADD R5, R5, 0x1 ;  /* 0x0000000105059836 */ /* 0x000fe20000000000 */
[----:B------:R-:W-:Y:S02]  /*01c0*/  ISETP.NE.AND P1, PT, R0, RZ, PT ;  /* 0x000000ff0000720c */ /* 0x000fe40003f25270 */
[----:B------:R-:W-:Y:S01]  /*01d0*/  ISETP.GE.U32.AND P0, PT, R2, R11, PT ;  /* 0x0000000b0200720c */ /* 0x000fe20003f06070 */
[----:B0-----:R-:W-:Y:S01]  /*01e0*/  IMAD R7, R6, UR4, R9 ;  /* 0x0000000406077c24 */ /* 0x001fe2000f8e0209 */
[----:B------:R-:W-:-:S11]  /*01f0*/  SHF.R.S32.HI R9, RZ, 0x1f, R3 ;  /* 0x0000001fff097819 */ /* 0x000fd60000011403 */
[----:B------:R-:W-:-:S04]  /*0200*/  @P0 VIADD R5, R5, 0x1 ;  /* 0x0000000105050836 */ /* 0x000fc80000000000 */
[----:B------:R-:W-:-:S04]  /*0210*/  IMAD.MOV.U32 R2, RZ, RZ, R5 ;  /* 0x000000ffff027224 */ /* 0x000fc800078e0005 */
[----:B------:R-:W-:Y:S01]  /*0220*/  @!P2 IMAD.MOV R2, RZ, RZ, -R2 ;  /* 0x000000ffff02a224 */ /* 0x000fe200078e0a02 */
[----:B------:R-:W-:-:S05]  /*0230*/  @!P1 LOP3.LUT R2, RZ, R0, RZ, 0x33, !PT ;  /* 0x00000000ff029212 */ /* 0x000fca00078e33ff */
[----:B------:R-:W-:-:S03]  /*0240*/  IMAD.WIDE R4, R2, R7, RZ ;  /* 0x0000000702047225 */ /* 0x000fc600078e02ff */
[----:B------:R-:W-:-:S04]  /*0250*/  ISETP.GE.U32.AND P0, PT, R4, R3, PT ;  /* 0x000000030400720c */ /* 0x000fc80003f06070 */
[----:B------:R-:W-:-:S04]  /*0260*/  ISETP.GE.AND.EX P0, PT, R5, R9, PT, P0 ;  /* 0x000000090500720c */ /* 0x000fc80003f06300 */
[----:B------:R-:W-:-:S13]  /*0270*/  ISETP.LT.OR P0, PT, R2, 0x1, P0 ;  /* 0x000000010200780c */ /* 0x000fda0000701670 */
[----:B------:R-:W-:Y:S05]  /*0280*/  @P0 EXIT ;  /* 0x000000000000094d */ /* 0x000fea0003800000 */
[----:B------:R-:W-:Y:S01]  /*0290*/  SHF.R.S32.HI R11, RZ, 0x1f, R2 ;  /* 0x0000001fff0b7819 */ /* 0x000fe20000011402 */
[----:B------:R-:W0:Y:S01]  /*02a0*/  LDCU UR7, c[0x0][0x398] ;  /* 0x00007300ff0777ac */ /* 0x000e220008000800 */
[----:B------:R-:W-:Y:S01]  /*02b0*/  IADD3 R0, P0, PT, R2, R4, RZ ;  /* 0x0000000402007210 */ /* 0x000fe20007f1e0ff */
[----:B------:R-:W-:Y:S01]  /*02c0*/  BSSY.RECONVERGENT B0, `(.L_x_0) ;  /* 0x0000038000007945 */ /* 0x000fe20003800200 */
[----:B------:R-:W1:Y:S03]  /*02d0*/  LDCU.64 UR4, c[0x0][0x358] ;  /* 0x00006b00ff0477ac */ /* 0x000e660008000a00 */
[----:B------:R-:W-:Y:S01]  /*02e0*/  IMAD.X R8, R5, 0x1, R11, P0 ;  /* 0x0000000105087824 */ /* 0x000fe200000e060b */
[----:B------:R-:W-:Y:S02]  /*02f0*/  ISETP.LT.U32.AND P0, PT, R0, R3, PT ;  /* 0x000000030000720c */ /* 0x000fe40003f01070 */
[----:B------:R-:W-:-:S02]  /*0300*/  IADD3 R11, P1, PT, R4, 0x1, RZ ;  /* 0x00000001040b7810 */ /* 0x000fc40007f3e0ff */
[----:B------:R-:W-:-:S03]  /*0310*/  ISETP.LT.AND.EX P0, PT, R8, R9, PT, P0 ;  /* 0x000000090800720c */ /* 0x000fc60003f01300 */
[----:B------:R-:W-:Y:S01]  /*0320*/  IMAD.X R13, RZ, RZ, R5, P1 ;  /* 0x000000ffff0d7224 */ /* 0x000fe200008e0605 */
[----:B------:R-:W-:Y:S02]  /*0330*/  SEL R0, R0, R3, P0 ;  /* 0x0000000300007207 */ /* 0x000fe40000000000 */
[----:B------:R-:W-:Y:S01]  /*0340*/  SEL R8, R8, R9, P0 ;  /* 0x0000000908087207 */ /* 0x000fe20000000000 */
[----:B------:R-:W2:Y:S01]  /*0350*/  LDC.64 R2, c[0x0][0x390] ;  /* 0x0000e400ff027b82 */ /* 0x000ea20000000a00 */
[----:B------:R-:W-:Y:S01]  /*0360*/  ISETP.GT.U32.AND P0, PT, R0, R11, PT ;  /* 0x0000000b0000720c */ /* 0x000fe20003f04070 */
[----:B0-----:R-:W-:-:S03]  /*0370*/  USHF.R.S32.HI UR6, URZ, 0x1f, UR7 ;  /* 0x0000001fff067899 */ /* 0x001fc60008011407 */
[----:B------:R-:W-:-:S04]  /*0380*/  ISETP.GT.AND.EX P0, PT, R8, R13, PT, P0 ;  /* 0x0000000d0800720c */ /* 0x000fc80003f04300 */
[----:B------:R-:W-:Y:S02]  /*0390*/  SEL R11, R0, R11, P0 ;  /* 0x0000000b000b7207 */ /* 0x000fe40000000000 */
[----:B------:R-:W-:Y:S02]  /*03a0*/  SEL R13, R8, R13, P0 ;  /* 0x0000000d080d7207 */ /* 0x000fe40000000000 */
[----:B------:R-:W-:Y:S01]  /*03b0*/  IADD3 R6, P2, PT, R4, -R11, RZ ;  /* 0x8000000b04067210 */ /* 0x000fe20007f5e0ff */
[--C-:B------:R-:W-:Y:S02]  /*03c0*/  IMAD.IADD R9, R11, 0x1, -R4.reuse ;  /* 0x000000010b097824 */ /* 0x100fe400078e0a04 */
[----:B------:R-:W-:Y:S01]  /*03d0*/  IMAD.MOV.U32 R11, RZ, RZ, R4 ;  /* 0x000000ffff0b7224 */ /* 0x000fe200078e0004 */
[----:B------:R-:W-:Y:S01]  /*03e0*/  ISETP.GT.U32.AND P0, PT, R6, -0x4, PT ;  /* 0xfffffffc0600780c */ /* 0x000fe20003f04070 */
[----:B------:R-:W-:Y:S01]  /*03f0*/  IMAD.X R6, R5, 0x1, ~R13, P2 ;  /* 0x0000000105067824 */ /* 0x000fe200010e0e0d */
[----:B------:R-:W-:Y:S01]  /*0400*/  LOP3.LUT R17, R9, 0x3, RZ, 0xc0, !PT ;  /* 0x0000000309117812 */ /* 0x000fe200078ec0ff */
[----:B------:R-:W-:-:S03]  /*0410*/  IMAD.MOV.U32 R9, RZ, RZ, R5 ;  /* 0x000000ffff097224 */ /* 0x000fc600078e0005 */
[----:B------:R-:W-:Y:S01]  /*0420*/  ISETP.NE.U32.AND P1, PT, R17, RZ, PT ;  /* 0x000000ff1100720c */ /* 0x000fe20003f25070 */
[----:B--2---:R-:W-:Y:S01]  /*0430*/  IMAD.WIDE R2, R7, 0x4, R2 ;  /* 0x0000000407027825 */ /* 0x004fe200078e0202 */
[----:B------:R-:W-:Y:S02]  /*0440*/  ISETP.GT.U32.AND.EX P0, PT, R6, -0x1, PT, P0 ;  /* 0xffffffff0600780c */ /* 0x000fe40003f04100 */
[----:B------:R-:W-:-:S13]  /*0450*/  ISETP.NE.AND.EX P1, PT, RZ, RZ, PT, P1 ;  /* 0x000000ffff00720c */ /* 0x000fda0003f25310 */
[----:B-1----:R-:W-:Y:S05]  /*0460*/  @!P1 BRA `(.L_x_1) ;  /* 0x0000000000749947 */ /* 0x002fea0003800000 */
[----:B------:R-:W0:Y:S01]  /*0470*/  LDCU.64 UR8, c[0x0][0x3a0] ;  /* 0x00007400ff0877ac */ /* 0x000e220008000a00 */
[C---:B------:R-:W-:Y:S02]  /*0480*/  IADD3 R15, P3, PT, R4.reuse, UR7, RZ ;  /* 0x00000007040f7c10 */ /* 0x040fe4000ff7e0ff */
[CC--:B------:R-:W-:Y:S01]  /*0490*/  IADD3 R11, P2, PT, R4.reuse, R17.reuse, RZ ;  /* 0x00000011040b7210 */ /* 0x0c0fe20007f5e0ff */
[----:B------:R-:W1:Y:S01]  /*04a0*/  LDCU.64 UR10, c[0x0][0x380] ;  /* 0x00007000ff0a77ac */ /* 0x000e620008000a00 */
[----:B------:R-:W-:Y:S02]  /*04b0*/  IADD3.X R10, PT, PT, R5, UR6, RZ, P3, !PT ;  /* 0x00000006050a7c10 */ /* 0x000fe40009ffe4ff */
[----:B------:R-:W-:Y:S01]  /*04c0*/  IADD3 R6, P1, PT, RZ, -R17, RZ ;  /* 0x80000011ff067210 */ /* 0x000fe20007f3e0ff */
[----:B------:R-:W-:Y:S01]  /*04d0*/  IMAD.X R9, RZ, RZ, R5, P2 ;  /* 0x000000ffff097224 */ /* 0x000fe200010e0605 */
[----:B0-----:R-:W-:Y:S02]  /*04e0*/  LEA R14, P3, R15, UR8, 0x2 ;  /* 0x000000080f0e7c11 */ /* 0x001fe4000f8610ff */
[----:B-1----:R-:W-:-:S02]  /*04f0*/  LEA R12, P4, R4, UR10, 0x2 ;  /* 0x0000000a040c7c11 */ /* 0x002fc4000f8810ff */
[----:B------:R-:W-:Y:S01]  /*0500*/  LEA.HI.X R15, R15, UR9, R10, 0x2, P3 ;  /* 0x000000090f0f7c11 */ /* 0x000fe200098f140a */
[----:B------:R-:W-:Y:S01]  /*0510*/  IMAD.X R10, RZ, RZ, -0x1, P1 ;  /* 0xffffffffff0a7424 */ /* 0x000fe200008e06ff */
[----:B------:R-:W-:-:S09]  /*0520*/  LEA.HI.X R13, R4, UR11, R5, 0x2, P4 ;  /* 0x0000000b040d7c11 */ /* 0x000fd2000a0f1405 */
.L_x_2:
[----:B0-----:R-:W-:Y:S01]  /*0530*/  IMAD.MOV.U32 R4, RZ, RZ, R12 ;  /* 0x000000ffff047224 */ /* 0x001fe200078e000c */
[----:B------:R-:W2:Y:S01]  /*0540*/  LDG.E R7, desc[UR4][R2.64] ;  /* 0x0000000402077981 */ /* 0x000ea2000c1e1900 */
[----:B------:R-:W-:-:S05]  /*0550*/  IMAD.MOV.U32 R5, RZ, RZ, R13 ;  /* 0x000000ffff057224 */ /* 0x000fca00078e000d */
[----:B------:R0:W2:Y:S01]  /*0560*/  LDG.E R4, desc[UR4][R4.64] ;  /* 0x0000000404047981 */ /* 0x0000a2000c1e1900 */
[----:B------:R-:W-:Y:S02]  /*0570*/  IADD3 R6, P1, PT, R6, 0x1, RZ ;  /* 0x0000000106067810 */ /* 0x000fe40007f3e0ff */
[----:B------:R-:W-:Y:S02]  /*0580*/  IADD3 R12, P3, PT, R12, 0x4, RZ ;  /* 0x000000040c0c7810 */ /* 0x000fe40007f7e0ff */
[----:B------:R-:W-:Y:S02]  /*0590*/  IADD3.X R10, PT, PT, RZ, R10, RZ, P1, !PT ;  /* 0x0000000aff0a7210 */ /* 0x000fe40000ffe4ff */
[----:B------:R-:W-:Y:S01]  /*05a0*/  ISETP.NE.U32.AND P1, PT, R6, RZ, PT ;  /* 0x000000ff0600720c */ /* 0x000fe20003f25070 */
[----:B------:R-:W-:Y:S02]  /*05b0*/  IMAD.X R13, RZ, RZ, R13, P3 ;  /* 0x000000ffff0d7224 */ /* 0x000fe400018e060d */
[----:B0-----:R-:W-:Y:S01]  /*05c0*/  IMAD.MOV.U32 R5, RZ, RZ, R15 ;  /* 0x000000ffff057224 */ /* 0x001fe200078e000f */
[----:B------:R-:W-:Y:S01]  /*05d0*/  ISETP.NE.AND.EX P1, PT, R10, RZ, PT, P1 ;  /* 0x000000ff0a00720c */ /* 0x000fe20003f25310 */
[----:B--2---:R-:W-:-:S02]  /*05e0*/  IMAD.IADD R7, R4, 0x1, R7 ;  /* 0x0000000104077824 */ /* 0x004fc400078e0207 */
[----:B------:R-:W-:Y:S01]  /*05f0*/  IMAD.MOV.U32 R4, RZ, RZ, R14 ;  /* 0x000000ffff047224 */ /* 0x000fe200078e000e */
[----:B------:R-:W-:-:S04]  /*0600*/  IADD3 R14, P2, PT, R14, 0x4, RZ ;  /* 0x000000040e0e7810 */ /* 0x000fc80007f5e0ff */
[----:B------:R0:W-:Y:S01]  /*0610*/  STG.E desc[UR4][R4.64], R7 ;  /* 0x0000000704007986 */ /* 0x0001e2000c101904 */
[----:B------:R-:W-:-:S04]  /*0620*/  IMAD.X R15, RZ, RZ, R15, P2 ;  /* 0x000000ffff0f7224 */ /* 0x000fc800010e060f */
[----:B------:R-:W-:Y:S05]  /*0630*/  @P1 BRA `(.L_x_2) ;  /* 0xfffffffc00bc1947 */ /* 0x000fea000383ffff */
.L_x_1:
[----:B------:R-:W-:Y:S05]  /*0640*/  BSYNC.RECONVERGENT B0 ;  /* 0x0000000000007941 */ /* 0x000fea0003800200 */
.L_x_0:
[----:B------:R-:W-:Y:S05]  /*0650*/  @P0 EXIT ;  /* 0x000000000000094d */ /* 0x000fea0003800000 */
[----:B------:R-:W1:Y:S01]  /*0660*/  LDCU.64 UR8, c[0x0][0x380] ;  /* 0x00007000ff0877ac */ /* 0x000e620008000a00 */
[C---:B0-----:R-:W-:Y:S01]  /*0670*/  IADD3 R5, P0, PT, R11.reuse, UR7, RZ ;  /* 0x000000070b057c10 */ /* 0x041fe2000ff1e0ff */
[----:B------:R-:W-:Y:S01]  /*0680*/  BSSY.RECONVERGENT B0, `(.L_x_3) ;  /* 0x000005f000007945 */ /* 0x000fe20003800200 */
[----:B------:R-:W-:Y:S01]  /*0690*/  IADD3 R10, P3, PT, -R11, R0, RZ ;  /* 0x000000000b0a7210 */ /* 0x000fe20007f7e1ff */
[----:B------:R-:W0:Y:S01]  /*06a0*/  LDCU.64 UR10, c[0x0][0x3a0] ;  /* 0x00007400ff0a77ac */ /* 0x000e220008000a00 */
[----:B------:R-:W-:Y:S02]  /*06b0*/  IADD3.X R6, PT, PT, R9, UR6, RZ, P0, !PT ;  /* 0x0000000609067c10 */ /* 0x000fe400087fe4ff */
[----:B------:R-:W-:Y:S01]  /*06c0*/  ISETP.GT.U32.AND P0, PT, R10, 0xc, PT ;  /* 0x0000000c0a00780c */ /* 0x000fe20003f04070 */
[----:B------:R-:W-:Y:S01]  /*06d0*/  IMAD.X R10, R8, 0x1, ~R9, P3 ;  /* 0x00000001080a7824 */ /* 0x000fe200018e0e09 */
[----:B-1----:R-:W-:-:S04]  /*06e0*/  LEA R7, P1, R11, UR8, 0x2 ;  /* 0x000000080b077c11 */ /* 0x002fc8000f8210ff */
[----:B------:R-:W-:Y:S02]  /*06f0*/  LEA.HI.X R12, R11, UR9, R9, 0x2, P1 ;  /* 0x000000090b0c7c11 */ /* 0x000fe400088f1409 */
[----:B------:R-:W-:Y:S02]  /*0700*/  ISETP.GT.AND.EX P1, PT, R10, RZ, PT, P0 ;  /* 0x000000ff0a00720c */ /* 0x000fe40003f24300 */
[C---:B0-----:R-:W-:Y:S02]  /*0710*/  LEA R4, P2, R5.reuse, UR10, 0x2 ;  /* 0x0000000a05047c11 */ /* 0x041fe4000f8410ff */
[----:B------:R-:W-:Y:S02]  /*0720*/  PLOP3.LUT P0, PT, PT, PT, PT, 0x80, 0x8 ;  /* 0x000000000008781c */ /* 0x000fe40003f0f070 */
[----:B------:R-:W-:Y:S02]  /*0730*/  LEA.HI.X R5, R5, UR11, R6, 0x2, P2 ;  /* 0x0000000b05057c11 */ /* 0x000fe400090f1406 */
[----:B------:R-:W-:-:S02]  /*0740*/  IADD3 R6, P2, PT, R7, 0x8, RZ ;  /* 0x0000000807067810 */ /* 0x000fc40007f5e0ff */
[----:B------:R-:W-:-:S03]  /*0750*/  IADD3 R4, P3, PT, R4, 0x8, RZ ;  /* 0x0000000804047810 */ /* 0x000fc60007f7e0ff */
[----:B------:R-:W-:Y:S02]  /*0760*/  IMAD.X R7, RZ, RZ, R12, P2 ;  /* 0x000000ffff077224 */ /* 0x000fe400010e060c */
[----:B------:R-:W-:Y:S01]  /*0770*/  IMAD.X R5, RZ, RZ, R5, P3 ;  /* 0x000000ffff057224 */ /* 0x000fe200018e0605 */
[----:B------:R-:W-:Y:S07]  /*0780*/  @!P1 BRA `(.L_x_4) ;  /* 0x0000000400389947 */ /* 0x000fee0003800000 */
[----:B------:R-:W-:Y:S02]  /*0790*/  IADD3 R12, P1, PT, R0, -0xc, RZ ;  /* 0xfffffff4000c7810 */ /* 0x000fe40007f3e0ff */
[----:B------:R-:W-:Y:S02]  /*07a0*/  PLOP3.LUT P0, PT, PT, PT, PT, 0x8, 0x80 ;  /* 0x000000000080781c */ /* 0x000fe40003f0e170 */
[----:B------:R-:W-:-:S11]  /*07b0*/  IADD3.X R10, PT, PT, R8, -0x1, RZ, P1, !PT ;  /* 0xffffffff080a7810 */ /* 0x000fd60000ffe4ff */
.L_x_5:
[----:B------:R-:W2:Y:S04]  /*07c0*/  LDG.E R13, desc[UR4][R6.64+-0x8] ;  /* 0xfffff804060d7981 */ /* 0x000ea8000c1e1900 */
[----:B------:R-:W2:Y:S02]  /*07d0*/  LDG.E R14, desc[UR4][R2.64] ;  /* 0x00000004020e7981 */ /* 0x000ea4000c1e1900 */
[----:B--2---:R-:W-:-:S05]  /*07e0*/  IMAD.IADD R13, R13, 0x1, R14 ;  /* 0x000000010d0d7824 */ /* 0x004fca00078e020e */
[----:B------:R0:W-:Y:S04]  /*07f0*/  STG.E desc[UR4][R4.64+-0x8], R13 ;  /* 0xfffff80d04007986 */ /* 0x0001e8000c101904 */
        /* <DEDUP_REMOVED lines=8> */
[----:B------:R-:W3:Y:S04]  /*0880*/  LDG.E R14, desc[UR4][R6.64+0x4] ;  /* 0x00000404060e7981 */ /* 0x000ee8000c1e1900 */
[----:B------:R-:W3:Y:S02]  /*0890*/  LDG.E R19, desc[UR4][R2.64] ;  /* 0x0000000402137981 */ /* 0x000ee4000c1e1900 */
[----:B---3--:R-:W-:-:S05]  /*08a0*/  IMAD.IADD R19, R14, 0x1, R19 ;  /* 0x000000010e137824 */ /* 0x008fca00078e0213 */
[----:B------:R3:W-:Y:S04]  /*08b0*/  STG.E desc[UR4][R4.64+0x4], R19 ;  /* 0x0000041304007986 */ /* 0x0007e8000c101904 */
[----:B0-----:R-:W4:Y:S04]  /*08c0*/  LDG.E R13, desc[UR4][R6.64+0x8] ;  /* 0x00000804060d7981 */ /* 0x001f28000c1e1900 */
[----:B------:R-:W4:Y:S02]  /*08d0*/  LDG.E R14, desc[UR4][R2.64] ;  /* 0x00000004020e7981 */ /* 0x000f24000c1e1900 */
[----:B----4-:R-:W-:-:S05]  /*08e0*/  IMAD.IADD R13, R13, 0x1, R14 ;  /* 0x000000010d0d7824 */ /* 0x010fca00078e020e */
[----:B------:R0:W-:Y:S04]  /*08f0*/  STG.E desc[UR4][R4.64+0x8], R13 ;  /* 0x0000080d04007986 */ /* 0x0001e8000c101904 */
[----:B------:R-:W4:Y:S04]  /*0900*/  LDG.E R14, desc[UR4][R6.64+0xc] ;  /* 0x00000c04060e7981 */ /* 0x000f28000c1e1900 */
[----:B-1----:R-:W4:Y:S02]  /*0910*/  LDG.E R15, desc[UR4][R2.64] ;  /* 0x00000004020f7981 */ /* 0x002f24000c1e1900 */
[----:B----4-:R-:W-:-:S05]  /*0920*/  IMAD.IADD R15, R14, 0x1, R15 ;  /* 0x000000010e0f7824 */ /* 0x010fca00078e020f */
[----:B------:R1:W-:Y:S04]  /*0930*/  STG.E desc[UR4][R4.64+0xc], R15 ;  /* 0x00000c0f04007986 */ /* 0x0003e8000c101904 */
[----:B------:R-:W4:Y:S04]  /*0940*/  LDG.E R14, desc[UR4][R6.64+0x10] ;  /* 0x00001004060e7981 */ /* 0x000f28000c1e1900 */
[----:B--2---:R-:W4:Y:S02]  /*0950*/  LDG.E R17, desc[UR4][R2.64] ;  /* 0x0000000402117981 */ /* 0x004f24000c1e1900 */
[----:B----4-:R-:W-:-:S05]  /*0960*/  IMAD.IADD R17, R14, 0x1, R17 ;  /* 0x000000010e117824 */ /* 0x010fca00078e0211 */
[----:B------:R2:W-:Y:S04]  /*0970*/  STG.E desc[UR4][R4.64+0x10], R17 ;  /* 0x0000101104007986 */ /* 0x0005e8000c101904 */
[----:B------:R-:W4:Y:S04]  /*0980*/  LDG.E R14, desc[UR4][R6.64+0x14] ;  /* 0x00001404060e7981 */ /* 0x000f28000c1e1900 */
[----:B---3--:R-:W4:Y:S02]  /*0990*/  LDG.E R19, desc[UR4][R2.64] ;  /* 0x0000000402137981 */ /* 0x008f24000c1e1900 */
[----:B----4-:R-:W-:-:S05]  /*09a0*/  IMAD.IADD R19, R14, 0x1, R19 ;  /* 0x000000010e137824 */ /* 0x010fca00078e0213 */
        /* <DEDUP_REMOVED lines=11> */
[----:B----4-:R-:W-:-:S05]  /*0a60*/  IADD3 R17, PT, PT, R14, R17, RZ ;  /* 0x000000110e117210 */ /* 0x010fca0007ffe0ff */
        /* <DEDUP_REMOVED lines=12> */
[----:B------:R-:W-:Y:S04]  /*0b30*/  STG.E desc[UR4][R4.64+0x2c], R15 ;  /* 0x00002c0f04007986 */ /* 0x000fe8000c101904 */
[----:B------:R-:W4:Y:S04]  /*0b40*/  LDG.E R14, desc[UR4][R6.64+0x30] ;  /* 0x00003004060e7981 */ /* 0x000f28000c1e1900 */
[----:B--2---:R-:W4:Y:S01]  /*0b50*/  LDG.E R17, desc[UR4][R2.64] ;  /* 0x0000000402117981 */ /* 0x004f22000c1e1900 */
[----:B------:R-:W-:-:S05]  /*0b60*/  IADD3 R11, P1, PT, R11, 0x10, RZ ;  /* 0x000000100b0b7810 */ /* 0x000fca0007f3e0ff */
[----:B------:R-:W-:Y:S01]  /*0b70*/  IMAD.X R9, RZ, RZ, R9, P1 ;  /* 0x000000ffff097224 */ /* 0x000fe200008e0609 */
[----:B------:R-:W-:Y:S01]  /*0b80*/  ISETP.GE.U32.AND P1, PT, R11, R12, PT ;  /* 0x0000000c0b00720c */ /* 0x000fe20003f26070 */
[----:B----4-:R-:W-:-:S05]  /*0b90*/  IMAD.IADD R17, R14, 0x1, R17 ;  /* 0x000000010e117824 */ /* 0x010fca00078e0211 */
[----:B------:R-:W-:Y:S04]  /*0ba0*/  STG.E desc[UR4][R4.64+0x30], R17 ;  /* 0x0000301104007986 */ /* 0x000fe8000c101904 */
[----:B------:R1:W2:Y:S04]  /*0bb0*/  LDG.E R14, desc[UR4][R6.64+0x34] ;  /* 0x00003404060e7981 */ /* 0x0002a8000c1e1900 */
[----:B---3--:R-:W2:Y:S01]  /*0bc0*/  LDG.E R19, desc[UR4][R2.64] ;  /* 0x0000000402137981 */ /* 0x008ea2000c1e1900 */
[----:B------:R-:W-:Y:S02]  /*0bd0*/  ISETP.GE.AND.EX P1, PT, R9, R10, PT, P1 ;  /* 0x0000000a0900720c */ /* 0x000fe40003f26310 */
[----:B0-----:R-:W-:-:S02]  /*0be0*/  IADD3 R13, P3, PT, R4, 0x40, RZ ;  /* 0x00000040040d7810 */ /* 0x001fc40007f7e0ff */
[----:B-1----:R-:W-:-:S05]  /*0bf0*/  IADD3 R6, P2, PT, R6, 0x40, RZ ;  /* 0x0000004006067810 */ /* 0x002fca0007f5e0ff */
[----:B------:R-:W-:Y:S02]  /*0c00*/  IMAD.X R7, RZ, RZ, R7, P2 ;  /* 0x000000ffff077224 */ /* 0x000fe400010e0607 */
[----:B--2---:R-:W-:Y:S02]  /*0c10*/  IMAD.IADD R19, R14, 0x1, R19 ;  /* 0x000000010e137824 */ /* 0x004fe400078e0213 */
[----:B------:R-:W-:-:S03]  /*0c20*/  IMAD.X R14, RZ, RZ, R5, P3 ;  /* 0x000000ffff0e7224 */ /* 0x000fc600018e0605 */
[----:B------:R0:W-:Y:S02]  /*0c30*/  STG.E desc[UR4][R4.64+0x34], R19 ;  /* 0x0000341304007986 */ /* 0x0001e4000c101904 */
[----:B0-----:R-:W-:Y:S02]  /*0c40*/  IMAD.MOV.U32 R4, RZ, RZ, R13 ;  /* 0x000000ffff047224 */ /* 0x001fe400078e000d */
[----:B------:R-:W-:Y:S01]  /*0c50*/  IMAD.MOV.U32 R5, RZ, RZ, R14 ;  /* 0x000000ffff057224 */ /* 0x000fe200078e000e */
[----:B------:R-:W-:Y:S06]  /*0c60*/  @!P1 BRA `(.L_x_5) ;  /* 0xfffffff800d49947 */ /* 0x000fec000383ffff */
.L_x_4:
[----:B------:R-:W-:Y:S05]  /*0c70*/  BSYNC.RECONVERGENT B0 ;  /* 0x0000000000007941 */ /* 0x000fea0003800200 */
.L_x_3:
[----:B------:R-:W-:Y:S01]  /*0c80*/  IADD3 R10, P2, PT, -R11, R0, RZ ;  /* 0x000000000b0a7210 */ /* 0x000fe20007f5e1ff */
[----:B------:R-:W-:Y:S03]  /*0c90*/  BSSY.RECONVERGENT B0, `(.L_x_6) ;  /* 0x000002f000007945 */ /* 0x000fe60003800200 */
[----:B------:R-:W-:Y:S01]  /*0ca0*/  ISETP.GT.U32.AND P1, PT, R10, 0x4, PT ;  /* 0x000000040a00780c */ /* 0x000fe20003f24070 */
[----:B------:R-:W-:-:S05]  /*0cb0*/  IMAD.X R10, R8, 0x1, ~R9, P2 ;  /* 0x00000001080a7824 */ /* 0x000fca00010e0e09 */
[----:B------:R-:W-:-:S13]  /*0cc0*/  ISETP.GT.AND.EX P1, PT, R10, RZ, PT, P1 ;  /* 0x000000ff0a00720c */ /* 0x000fda0003f24310 */
[----:B------:R-:W-:Y:S05]  /*0cd0*/  @!P1 BRA `(.L_x_7) ;  /* 0x0000000000a89947 */ /* 0x000fea0003800000 */
        /* <DEDUP_REMOVED lines=16> */
[----:B------:R-:W4:Y:S04]  /*0de0*/  LDG.E R10, desc[UR4][R6.64+0x8] ;  /* 0x00000804060a7981 */ /* 0x000f28000c1e1900 */
[----:B0-----:R-:W4:Y:S02]  /*0df0*/  LDG.E R13, desc[UR4][R2.64] ;  /* 0x00000004020d7981 */ /* 0x001f24000c1e1900 */
[----:B----4-:R-:W-:-:S05]  /*0e00*/  IADD3 R13, PT, PT, R10, R13, RZ ;  /* 0x0000000d0a0d7210 */ /* 0x010fca0007ffe0ff */
[----:B------:R0:W-:Y:S04]  /*0e10*/  STG.E desc[UR4][R4.64+0x8], R13 ;  /* 0x0000080d04007986 */ /* 0x0001e8000c101904 */
[----:B------:R-:W4:Y:S04]  /*0e20*/  LDG.E R10, desc[UR4][R6.64+0xc] ;  /* 0x00000c04060a7981 */ /* 0x000f28000c1e1900 */
[----:B-1----:R-:W4:Y:S02]  /*0e30*/  LDG.E R15, desc[UR4][R2.64] ;  /* 0x00000004020f7981 */ /* 0x002f24000c1e1900 */
[----:B----4-:R-:W-:-:S05]  /*0e40*/  IMAD.IADD R15, R10, 0x1, R15 ;  /* 0x000000010a0f7824 */ /* 0x010fca00078e020f */
[----:B------:R-:W-:Y:S04]  /*0e50*/  STG.E desc[UR4][R4.64+0xc], R15 ;  /* 0x00000c0f04007986 */ /* 0x000fe8000c101904 */
[----:B------:R-:W4:Y:S04]  /*0e60*/  LDG.E R10, desc[UR4][R6.64+0x10] ;  /* 0x00001004060a7981 */ /* 0x000f28000c1e1900 */
[----:B--2---:R-:W4:Y:S02]  /*0e70*/  LDG.E R17, desc[UR4][R2.64] ;  /* 0x0000000402117981 */ /* 0x004f24000c1e1900 */
[----:B----4-:R-:W-:-:S05]  /*0e80*/  IMAD.IADD R17, R10, 0x1, R17 ;  /* 0x000000010a117824 */ /* 0x010fca00078e0211 */
[----:B------:R-:W-:Y:S04]  /*0e90*/  STG.E desc[UR4][R4.64+0x10], R17 ;  /* 0x0000101104007986 */ /* 0x000fe8000c101904 */
[----:B------:R1:W2:Y:S04]  /*0ea0*/  LDG.E R10, desc[UR4][R6.64+0x14] ;  /* 0x00001404060a7981 */ /* 0x0002a8000c1e1900 */
[----:B---3--:R-:W2:Y:S01]  /*0eb0*/  LDG.E R19, desc[UR4][R2.64] ;  /* 0x0000000402137981 */ /* 0x008ea2000c1e1900 */
[----:B------:R-:W-:Y:S02]  /*0ec0*/  IADD3 R11, P1, PT, R11, 0x8, RZ ;  /* 0x000000080b0b7810 */ /* 0x000fe40007f3e0ff */
[----:B------:R-:W-:-:S02]  /*0ed0*/  IADD3 R12, P2, PT, R6, 0x20, RZ ;  /* 0x00000020060c7810 */ /* 0x000fc40007f5e0ff */
[----:B------:R-:W-:Y:S01]  /*0ee0*/  PLOP3.LUT P0, PT, PT, PT, PT, 0x8, 0x80 ;  /* 0x000000000080781c */ /* 0x000fe20003f0e170 */
[----:B------:R-:W-:Y:S02]  /*0ef0*/  IMAD.X R9, RZ, RZ, R9, P1 ;  /* 0x000000ffff097224 */ /* 0x000fe400008e0609 */
[----:B-1----:R-:W-:Y:S02]  /*0f00*/  IMAD.X R7, RZ, RZ, R7, P2 ;  /* 0x000000ffff077224 */ /* 0x002fe400010e0607 */
[----:B------:R-:W-:Y:S02]  /*0f10*/  IMAD.MOV.U32 R6, RZ, RZ, R12 ;  /* 0x000000ffff067224 */ /* 0x000fe400078e000c */
[----:B--2---:R-:W-:Y:S01]  /*0f20*/  IMAD.IADD R19, R10, 0x1, R19 ;  /* 0x000000010a137824 */ /* 0x004fe200078e0213 */
[----:B------:R-:W-:-:S04]  /*0f30*/  IADD3 R10, P3, PT, R4, 0x20, RZ ;  /* 0x00000020040a7810 */ /* 0x000fc80007f7e0ff */
[----:B------:R1:W-:Y:S01]  /*0f40*/  STG.E desc[UR4][R4.64+0x14], R19 ;  /* 0x0000141304007986 */ /* 0x0003e2000c101904 */
[----:B0-----:R-:W-:Y:S02]  /*0f50*/  IMAD.X R13, RZ, RZ, R5, P3 ;  /* 0x000000ffff0d7224 */ /* 0x001fe400018e0605 */
[----:B-1----:R-:W-:Y:S02]  /*0f60*/  IMAD.MOV.U32 R4, RZ, RZ, R10 ;  /* 0x000000ffff047224 */ /* 0x002fe400078e000a */
[----:B------:R-:W-:-:S07]  /*0f70*/  IMAD.MOV.U32 R5, RZ, RZ, R13 ;  /* 0x000000ffff057224 */ /* 0x000fce00078e000d */
.L_x_7:
[----:B------:R-:W-:Y:S05]  /*0f80*/  BSYNC.RECONVERGENT B0 ;  /* 0x0000000000007941 */ /* 0x000fea0003800200 */
.L_x_6:
[----:B------:R-:W-:-:S04]  /*0f90*/  ISETP.LT.U32.AND P1, PT, R11, R0, PT ;  /* 0x000000000b00720c */ /* 0x000fc80003f21070 */
[----:B------:R-:W-:-:S13]  /*0fa0*/  ISETP.LT.OR.EX P0, PT, R9, R8, P0, P1 ;  /* 0x000000080900720c */ /* 0x000fda0000701710 */
[----:B------:R-:W-:Y:S05]  /*0fb0*/  @!P0 EXIT ;  /* 0x000000000000894d */ /* 0x000fea0003800000 */
[----:B------:R-:W2:Y:S04]  /*0fc0*/  LDG.E R0, desc[UR4][R6.64+-0x8] ;  /* 0xfffff80406007981 */ /* 0x000ea8000c1e1900 */
[----:B------:R-:W2:Y:S02]  /*0fd0*/  LDG.E R9, desc[UR4][R2.64] ;  /* 0x0000000402097981 */ /* 0x000ea4000c1e1900 */
[----:B--2---:R-:W-:-:S05]  /*0fe0*/  IMAD.IADD R9, R0, 0x1, R9 ;  /* 0x0000000100097824 */ /* 0x004fca00078e0209 */
[----:B------:R-:W-:Y:S04]  /*0ff0*/  STG.E desc[UR4][R4.64+-0x8], R9 ;  /* 0xfffff80904007986 */ /* 0x000fe8000c101904 */
        /* <DEDUP_REMOVED lines=11> */
[----:B------:R-:W-:Y:S01]  /*10b0*/  STG.E desc[UR4][R4.64+0x4], R15 ;  /* 0x0000040f04007986 */ /* 0x000fe2000c101904 */
[----:B------:R-:W-:Y:S05]  /*10c0*/  EXIT ;  /* 0x000000000000794d */ /* 0x000fea0003800000 */
.L_x_8:
[----:B------:R-:W-:-:S00]  /*10d0*/  BRA `(.L_x_8) ;  /* 0xfffffffc00fc7947 */ /* 0x000fc0000383ffff */
[----:B------:R-:W-:-:S00]  /*10e0*/  NOP ;  /* 0x0000000000007918 */ /* 0x000fc00000000000 */
        /* <DEDUP_REMOVED lines=9> */
.L_x_9:


//--------------------- .nv.shared.reserved.0     --------------------------
	.section	.nv.shared.reserved.0,"aw",@nobits
	.weak		__nv_reservedSMEM_offset_0_alias
	.size		__nv_reservedSMEM_offset_0_alias, 0, 64
	.other		__nv_reservedSMEM_offset_0_alias,@"STO_CUDA_RESERVED_SHARED STV_DEFAULT"
__nv_reservedSMEM_offset_0_alias:
	.zero		0
	.zero		64


//--------------------- .nv.constant0._Z4sum3PiiS_iS_ --------------------------
	.section	.nv.constant0._Z4sum3PiiS_iS_,"a",@progbits
	.sectionflags	@""
	.align	4
.nv.constant0._Z4sum3PiiS_iS_:
	.zero		936


//--------------------- SYMBOLS --------------------------

	.type		.nv.reservedSmem.offset0,@object
	.size		.nv.reservedSmem.offset0,0x4
